//
// Generated by NVIDIA NVVM Compiler
//
// Compiler Build ID: CL-36424714
// Cuda compilation tools, release 13.0, V13.0.88
// Based on NVVM 20.0.0
//

.version 9.0
.target sm_100
.address_size 64

	// .globl	_Z3mulPiS_S_S_iiS_i
.extern .func  (.param .b32 func_retval0) vprintf
(
	.param .b64 vprintf_param_0,
	.param .b64 vprintf_param_1
)
;
.global .align 1 .b8 $str[8] = {37, 100, 9, 32, 37, 100, 10};
.global .align 1 .b8 $str$1[12] = {111, 102, 102, 115, 101, 116, 32, 37, 108, 102, 10};

.visible .entry _Z3mulPiS_S_S_iiS_i(
	.param .u64 .ptr .align 1 _Z3mulPiS_S_S_iiS_i_param_0,
	.param .u64 .ptr .align 1 _Z3mulPiS_S_S_iiS_i_param_1,
	.param .u64 .ptr .align 1 _Z3mulPiS_S_S_iiS_i_param_2,
	.param .u64 .ptr .align 1 _Z3mulPiS_S_S_iiS_i_param_3,
	.param .u32 _Z3mulPiS_S_S_iiS_i_param_4,
	.param .u32 _Z3mulPiS_S_S_iiS_i_param_5,
	.param .u64 .ptr .align 1 _Z3mulPiS_S_S_iiS_i_param_6,
	.param .u32 _Z3mulPiS_S_S_iiS_i_param_7
)
{
	.local .align 8 .b8 	__local_depot0[8];
	.reg .b64 	%SP;
	.reg .b64 	%SPL;
	.reg .pred 	%p<10>;
	.reg .b32 	%r<69>;
	.reg .b64 	%rd<52>;
	.reg .b64 	%fd<25>;

	mov.u64 	%SPL, __local_depot0;
	cvta.local.u64 	%SP, %SPL;
	ld.param.u64 	%rd6, [_Z3mulPiS_S_S_iiS_i_param_0];
	ld.param.u64 	%rd7, [_Z3mulPiS_S_S_iiS_i_param_1];
	ld.param.u64 	%rd8, [_Z3mulPiS_S_S_iiS_i_param_2];
	ld.param.u64 	%rd10, [_Z3mulPiS_S_S_iiS_i_param_3];
	ld.param.u32 	%r19, [_Z3mulPiS_S_S_iiS_i_param_5];
	ld.param.u64 	%rd9, [_Z3mulPiS_S_S_iiS_i_param_6];
	ld.param.u32 	%r20, [_Z3mulPiS_S_S_iiS_i_param_7];
	cvta.to.global.u64 	%rd1, %rd10;
	add.u64 	%rd11, %SP, 0;
	add.u64 	%rd2, %SPL, 0;
	mov.u32 	%r21, %ctaid.x;
	mov.u32 	%r22, %ntid.x;
	mov.u32 	%r23, %tid.x;
	mad.lo.s32 	%r1, %r21, %r22, %r23;
	setp.ge.s32 	%p1, %r1, %r20;
	@%p1 bra 	$L__BB0_12;
	cvta.to.global.u64 	%rd12, %rd6;
	cvta.to.global.u64 	%rd13, %rd8;
	mul.wide.s32 	%rd14, %r1, 4;
	add.s64 	%rd15, %rd12, %rd14;
	ld.global.u32 	%r2, [%rd15];
	ld.global.u32 	%r3, [%rd15+4];
	add.s64 	%rd16, %rd13, %rd14;
	ld.global.u32 	%r4, [%rd16];
	st.local.v2.u32 	[%rd2], {%r4, %r1};
	mov.u64 	%rd17, $str;
	cvta.global.u64 	%rd18, %rd17;
	{ // callseq 0, 0
	.param .b64 param0;
	st.param.b64 	[param0], %rd18;
	.param .b64 param1;
	st.param.b64 	[param1], %rd11;
	.param .b32 retval0;
	call.uni (retval0), 
	vprintf, 
	(
	param0, 
	param1
	);
	ld.param.b32 	%r24, [retval0];
	} // callseq 0
	setp.lt.s32 	%p2, %r19, 1;
	@%p2 bra 	$L__BB0_12;
	cvta.to.global.u64 	%rd20, %rd7;
	mul.lo.s32 	%r5, %r4, %r19;
	sub.s32 	%r27, %r3, %r2;
	and.b32  	%r6, %r27, 3;
	mul.wide.s32 	%rd21, %r2, 4;
	add.s64 	%rd3, %rd20, %rd21;
	sub.s32 	%r7, %r2, %r3;
	add.s64 	%rd4, %rd20, 8;
	cvta.to.global.u64 	%rd5, %rd9;
	mov.b32 	%r65, 0;
$L__BB0_3:
	setp.ge.s32 	%p3, %r2, %r3;
	mov.f64 	%fd24, 0d0000000000000000;
	@%p3 bra 	$L__BB0_11;
	setp.eq.s32 	%p4, %r6, 0;
	mov.f64 	%fd24, 0d0000000000000000;
	mov.u32 	%r66, %r2;
	@%p4 bra 	$L__BB0_8;
	add.s32 	%r66, %r2, 1;
	setp.eq.s32 	%p5, %r6, 1;
	ld.global.u32 	%r28, [%rd3];
	mad.lo.s32 	%r29, %r28, %r19, %r65;
	mul.wide.s32 	%rd22, %r29, 4;
	add.s64 	%rd23, %rd1, %rd22;
	ld.global.u32 	%r30, [%rd23];
	cvt.rn.f64.s32 	%fd24, %r30;
	st.local.f64 	[%rd2], %fd24;
	mov.u64 	%rd24, $str$1;
	cvta.global.u64 	%rd25, %rd24;
	add.u64 	%rd26, %SP, 0;
	{ // callseq 1, 0
	.param .b64 param0;
	st.param.b64 	[param0], %rd25;
	.param .b64 param1;
	st.param.b64 	[param1], %rd26;
	.param .b32 retval0;
	call.uni (retval0), 
	vprintf, 
	(
	param0, 
	param1
	);
	ld.param.b32 	%r31, [retval0];
	} // callseq 1
	@%p5 bra 	$L__BB0_8;
	add.s32 	%r66, %r2, 2;
	setp.eq.s32 	%p6, %r6, 2;
	ld.global.u32 	%r33, [%rd3+4];
	mad.lo.s32 	%r34, %r33, %r19, %r65;
	mul.wide.s32 	%rd27, %r34, 4;
	add.s64 	%rd28, %rd1, %rd27;
	ld.global.u32 	%r35, [%rd28];
	cvt.rn.f64.s32 	%fd12, %r35;
	st.local.f64 	[%rd2], %fd12;
	cvta.global.u64 	%rd30, %rd24;
	{ // callseq 2, 0
	.param .b64 param0;
	st.param.b64 	[param0], %rd30;
	.param .b64 param1;
	st.param.b64 	[param1], %rd26;
	.param .b32 retval0;
	call.uni (retval0), 
	vprintf, 
	(
	param0, 
	param1
	);
	ld.param.b32 	%r36, [retval0];
	} // callseq 2
	add.f64 	%fd24, %fd24, %fd12;
	@%p6 bra 	$L__BB0_8;
	add.s32 	%r66, %r2, 3;
	ld.global.u32 	%r38, [%rd3+8];
	mad.lo.s32 	%r39, %r38, %r19, %r65;
	mul.wide.s32 	%rd32, %r39, 4;
	add.s64 	%rd33, %rd1, %rd32;
	ld.global.u32 	%r40, [%rd33];
	cvt.rn.f64.s32 	%fd13, %r40;
	st.local.f64 	[%rd2], %fd13;
	cvta.global.u64 	%rd35, %rd24;
	{ // callseq 3, 0
	.param .b64 param0;
	st.param.b64 	[param0], %rd35;
	.param .b64 param1;
	st.param.b64 	[param1], %rd26;
	.param .b32 retval0;
	call.uni (retval0), 
	vprintf, 
	(
	param0, 
	param1
	);
	ld.param.b32 	%r41, [retval0];
	} // callseq 3
	add.f64 	%fd24, %fd24, %fd13;
$L__BB0_8:
	setp.gt.u32 	%p7, %r7, -4;
	@%p7 bra 	$L__BB0_11;
	sub.s32 	%r67, %r66, %r3;
$L__BB0_10:
	mul.wide.s32 	%rd37, %r66, 4;
	add.s64 	%rd38, %rd4, %rd37;
	ld.global.u32 	%r43, [%rd38+-8];
	mad.lo.s32 	%r44, %r43, %r19, %r65;
	mul.wide.s32 	%rd39, %r44, 4;
	add.s64 	%rd40, %rd1, %rd39;
	ld.global.u32 	%r45, [%rd40];
	cvt.rn.f64.s32 	%fd14, %r45;
	st.local.f64 	[%rd2], %fd14;
	mov.u64 	%rd41, $str$1;
	cvta.global.u64 	%rd42, %rd41;
	add.u64 	%rd43, %SP, 0;
	{ // callseq 4, 0
	.param .b64 param0;
	st.param.b64 	[param0], %rd42;
	.param .b64 param1;
	st.param.b64 	[param1], %rd43;
	.param .b32 retval0;
	call.uni (retval0), 
	vprintf, 
	(
	param0, 
	param1
	);
	ld.param.b32 	%r46, [retval0];
	} // callseq 4
	add.f64 	%fd15, %fd24, %fd14;
	ld.global.u32 	%r48, [%rd38+-4];
	mad.lo.s32 	%r49, %r48, %r19, %r65;
	mul.wide.s32 	%rd44, %r49, 4;
	add.s64 	%rd45, %rd1, %rd44;
	ld.global.u32 	%r50, [%rd45];
	cvt.rn.f64.s32 	%fd16, %r50;
	st.local.f64 	[%rd2], %fd16;
	{ // callseq 5, 0
	.param .b64 param0;
	st.param.b64 	[param0], %rd42;
	.param .b64 param1;
	st.param.b64 	[param1], %rd43;
	.param .b32 retval0;
	call.uni (retval0), 
	vprintf, 
	(
	param0, 
	param1
	);
	ld.param.b32 	%r51, [retval0];
	} // callseq 5
	add.f64 	%fd17, %fd15, %fd16;
	ld.global.u32 	%r53, [%rd38];
	mad.lo.s32 	%r54, %r53, %r19, %r65;
	mul.wide.s32 	%rd46, %r54, 4;
	add.s64 	%rd47, %rd1, %rd46;
	ld.global.u32 	%r55, [%rd47];
	cvt.rn.f64.s32 	%fd18, %r55;
	st.local.f64 	[%rd2], %fd18;
	{ // callseq 6, 0
	.param .b64 param0;
	st.param.b64 	[param0], %rd42;
	.param .b64 param1;
	st.param.b64 	[param1], %rd43;
	.param .b32 retval0;
	call.uni (retval0), 
	vprintf, 
	(
	param0, 
	param1
	);
	ld.param.b32 	%r56, [retval0];
	} // callseq 6
	add.f64 	%fd19, %fd17, %fd18;
	ld.global.u32 	%r58, [%rd38+4];
	mad.lo.s32 	%r59, %r58, %r19, %r65;
	mul.wide.s32 	%rd48, %r59, 4;
	add.s64 	%rd49, %rd1, %rd48;
	ld.global.u32 	%r60, [%rd49];
	cvt.rn.f64.s32 	%fd20, %r60;
	st.local.f64 	[%rd2], %fd20;
	{ // callseq 7, 0
	.param .b64 param0;
	st.param.b64 	[param0], %rd42;
	.param .b64 param1;
	st.param.b64 	[param1], %rd43;
	.param .b32 retval0;
	call.uni (retval0), 
	vprintf, 
	(
	param0, 
	param1
	);
	ld.param.b32 	%r61, [retval0];
	} // callseq 7
	add.f64 	%fd24, %fd19, %fd20;
	add.s32 	%r66, %r66, 4;
	add.s32 	%r67, %r67, 4;
	setp.ne.s32 	%p8, %r67, 0;
	@%p8 bra 	$L__BB0_10;
$L__BB0_11:
	cvt.rzi.s32.f64 	%r63, %fd24;
	add.s32 	%r64, %r65, %r5;
	mul.wide.s32 	%rd50, %r64, 4;
	add.s64 	%rd51, %rd5, %rd50;
	st.global.u32 	[%rd51], %r63;
	add.s32 	%r65, %r65, 1;
	setp.ne.s32 	%p9, %r65, %r19;
	@%p9 bra 	$L__BB0_3;
$L__BB0_12:
	ret;

}


// ===== COMPILED SASS (sm_100) =====

	.target	sm_100

	.elftype	@"ET_EXEC"


//--------------------- .note.nv.tkinfo           --------------------------
	.section	.note.nv.tkinfo,"",@"SHT_NOTE"
	.sectionflags	@"SHF_NOTE_NV_TKINFO"
	.tkinfo
        /*0018*/ 	.word	0x00000002
        /*0030*/ 	.string	""
        /*0030*/ 	.string	"ptxas"
        /*0030*/ 	.string	"Cuda compilation tools, release 13.0, V13.0.88"
        /*0030*/ 	.string	"Build cuda_13.0.r13.0/compiler.36424714_0"
        /*0030*/ 	.string	"-arch sm_100 -m 64 "



//--------------------- .note.nv.cuinfo           --------------------------
	.section	.note.nv.cuinfo,"",@"SHT_NOTE"
	.sectionflags	@"SHF_NOTE_NV_CUINFO"
        /*0018*/ 	.short	0x0002
        /*001a*/ 	.short	0x0064
        /*001c*/ 	.short	0x0082
	.zero		2


//--------------------- .nv.info                  --------------------------
	.section	.nv.info,"",@"SHT_CUDA_INFO"
	.align	4


	//----- nvinfo : EIATTR_REGCOUNT
	.align		4
        /*0000*/ 	.byte	0x04, 0x2f
        /*0002*/ 	.short	(.L_3 - .L_2)
	.align		4
.L_2:
        /*0004*/ 	.word	index@(_Z3mulPiS_S_S_iiS_i)
        /*0008*/ 	.word	0x00000028


	//----- nvinfo : EIATTR_FRAME_SIZE
	.align		4
.L_3:
        /*000c*/ 	.byte	0x04, 0x11
        /*000e*/ 	.short	(.L_5 - .L_4)
	.align		4
.L_4:
        /*0010*/ 	.word	index@(_Z3mulPiS_S_S_iiS_i)
        /*0014*/ 	.word	0x00000008


	//----- nvinfo : EIATTR_MIN_STACK_SIZE
	.align		4
.L_5:
        /*0018*/ 	.byte	0x04, 0x12
        /*001a*/ 	.short	(.L_7 - .L_6)
	.align		4
.L_6:
        /*001c*/ 	.word	index@(_Z3mulPiS_S_S_iiS_i)
        /*0020*/ 	.word	0x00000008
.L_7:


//--------------------- .nv.compat                --------------------------
	.section	.nv.compat,"",@"SHT_CUDA_COMPAT_INFO"
	.align	4
        /*0000*/ 	.byte	0x02, 0x09, 0x00, 0x00, 0x02, 0x02, 0x01, 0x00, 0x02, 0x05, 0x05, 0x00, 0x03, 0x07, 0x01, 0x01
        /*0010*/ 	.byte	0x02, 0x03, 0x00, 0x00, 0x02, 0x06, 0x01, 0x00, 0x04, 0x0b, 0x08, 0x00, 0x01, 0x00, 0x00, 0x00
        /*0020*/ 	.byte	0x00, 0x00, 0x00, 0x00


//--------------------- .nv.info._Z3mulPiS_S_S_iiS_i --------------------------
	.section	.nv.info._Z3mulPiS_S_S_iiS_i,"",@"SHT_CUDA_INFO"
	.sectionflags	@""
	.align	4


	//----- nvinfo : EIATTR_CUDA_API_VERSION
	.align		4
        /*0000*/ 	.byte	0x04, 0x37
        /*0002*/ 	.short	(.L_9 - .L_8)
.L_8:
        /*0004*/ 	.word	0x00000082


	//----- nvinfo : EIATTR_KPARAM_INFO
	.align		4
.L_9:
        /*0008*/ 	.byte	0x04, 0x17
        /*000a*/ 	.short	(.L_11 - .L_10)
.L_10:
        /*000c*/ 	.word	0x00000000
        /*0010*/ 	.short	0x0007
        /*0012*/ 	.short	0x0030
        /*0014*/ 	.byte	0x00, 0xf0, 0x11, 0x00


	//----- nvinfo : EIATTR_KPARAM_INFO
	.align		4
.L_11:
        /*0018*/ 	.byte	0x04, 0x17
        /*001a*/ 	.short	(.L_13 - .L_12)
.L_12:
        /*001c*/ 	.word	0x00000000
        /*0020*/ 	.short	0x0006
        /*0022*/ 	.short	0x0028
        /*0024*/ 	.byte	0x00, 0xf5, 0x21, 0x00


	//----- nvinfo : EIATTR_KPARAM_INFO
	.align		4
.L_13:
        /*0028*/ 	.byte	0x04, 0x17
        /*002a*/ 	.short	(.L_15 - .L_14)
.L_14:
        /*002c*/ 	.word	0x00000000
        /*0030*/ 	.short	0x0005
        /*0032*/ 	.short	0x0024
        /*0034*/ 	.byte	0x00, 0xf0, 0x11, 0x00


	//----- nvinfo : EIATTR_KPARAM_INFO
	.align		4
.L_15:
        /*0038*/ 	.byte	0x04, 0x17
        /*003a*/ 	.short	(.L_17 - .L_16)
.L_16:
        /*003c*/ 	.word	0x00000000
        /*0040*/ 	.short	0x0004
        /*0042*/ 	.short	0x0020
        /*0044*/ 	.byte	0x00, 0xf0, 0x11, 0x00


	//----- nvinfo : EIATTR_KPARAM_INFO
	.align		4
.L_17:
        /*0048*/ 	.byte	0x04, 0x17
        /*004a*/ 	.short	(.L_19 - .L_18)
.L_18:
        /*004c*/ 	.word	0x00000000
        /*0050*/ 	.short	0x0003
        /*0052*/ 	.short	0x0018
        /*0054*/ 	.byte	0x00, 0xf5, 0x21, 0x00


	//----- nvinfo : EIATTR_KPARAM_INFO
	.align		4
.L_19:
        /*0058*/ 	.byte	0x04, 0x17
        /*005a*/ 	.short	(.L_21 - .L_20)
.L_20:
        /*005c*/ 	.word	0x00000000
        /*0060*/ 	.short	0x0002
        /*0062*/ 	.short	0x0010
        /*0064*/ 	.byte	0x00, 0xf5, 0x21, 0x00


	//----- nvinfo : EIATTR_KPARAM_INFO
	.align		4
.L_21:
        /*0068*/ 	.byte	0x04, 0x17
        /*006a*/ 	.short	(.L_23 - .L_22)
.L_22:
        /*006c*/ 	.word	0x00000000
        /*0070*/ 	.short	0x0001
        /*0072*/ 	.short	0x0008
        /*0074*/ 	.byte	0x00, 0xf5, 0x21, 0x00


	//----- nvinfo : EIATTR_KPARAM_INFO
	.align		4
.L_23:
        /*0078*/ 	.byte	0x04, 0x17
        /*007a*/ 	.short	(.L_25 - .L_24)
.L_24:
        /*007c*/ 	.word	0x00000000
        /*0080*/ 	.short	0x0000
        /*0082*/ 	.short	0x0000
        /*0084*/ 	.byte	0x00, 0xf5, 0x21, 0x00


	//----- nvinfo : EIATTR_SPARSE_MMA_MASK
	.align		4
.L_25:
        /*0088*/ 	.byte	0x03, 0x50
        /*008a*/ 	.short	0x0000


	//----- nvinfo : EIATTR_MAXREG_COUNT
	.align		4
        /*008c*/ 	.byte	0x03, 0x1b
        /*008e*/ 	.short	0x00ff


	//----- nvinfo : EIATTR_EXTERNS
	.align		4
        /*0090*/ 	.byte	0x04, 0x0f
        /*0092*/ 	.short	(.L_27 - .L_26)


	//   ....[0]....
	.align		4
.L_26:
        /*0094*/ 	.word	index@(vprintf)


	//----- nvinfo : EIATTR_MERCURY_ISA_VERSION
	.align		4
.L_27:
        /*0098*/ 	.byte	0x03, 0x5f
        /*009a*/ 	.short	0x0101


	//----- nvinfo : EIATTR_VRC_CTA_INIT_COUNT
	.align		4
        /*009c*/ 	.byte	0x02, 0x4a
	.zero		1
	.zero		1


	//----- nvinfo : EIATTR_SYSCALL_OFFSETS
	.align		4
        /*00a0*/ 	.byte	0x04, 0x46
        /*00a2*/ 	.short	(.L_29 - .L_28)


	//   ....[0]....
.L_28:
        /*00a4*/ 	.word	0x000001e0


	//   ....[1]....
        /*00a8*/ 	.word	0x00000460


	//   ....[2]....
        /*00ac*/ 	.word	0x000005d0


	//   ....[3]....
        /*00b0*/ 	.word	0x00000710


	//   ....[4]....
        /*00b4*/ 	.word	0x000008c0


	//   ....[5]....
        /*00b8*/ 	.word	0x00000a10


	//   ....[6]....
        /*00bc*/ 	.word	0x00000b20


	//   ....[7]....
        /*00c0*/ 	.word	0x00000c30


	//----- nvinfo : EIATTR_EXIT_INSTR_OFFSETS
	.align		4
.L_29:
        /*00c4*/ 	.byte	0x04, 0x1c
        /*00c6*/ 	.short	(.L_31 - .L_30)


	//   ....[0]....
.L_30:
        /*00c8*/ 	.word	0x000000c0


	//   ....[1]....
        /*00cc*/ 	.word	0x00000210


	//   ....[2]....
        /*00d0*/ 	.word	0x00000d20


	//----- nvinfo : EIATTR_CRS_STACK_SIZE
	.align		4
.L_31:
        /*00d4*/ 	.byte	0x04, 0x1e
        /*00d6*/ 	.short	(.L_33 - .L_32)
.L_32:
        /*00d8*/ 	.word	0x00000000


	//----- nvinfo : EIATTR_CBANK_PARAM_SIZE
	.align		4
.L_33:
        /*00dc*/ 	.byte	0x03, 0x19
        /*00de*/ 	.short	0x0034


	//----- nvinfo : EIATTR_PARAM_CBANK
	.align		4
        /*00e0*/ 	.byte	0x04, 0x0a
        /*00e2*/ 	.short	(.L_35 - .L_34)
	.align		4
.L_34:
        /*00e4*/ 	.word	index@(.nv.constant0._Z3mulPiS_S_S_iiS_i)
        /*00e8*/ 	.short	0x0380
        /*00ea*/ 	.short	0x0034


	//----- nvinfo : EIATTR_SW_WAR
	.align		4
.L_35:
        /*00ec*/ 	.byte	0x04, 0x36
        /*00ee*/ 	.short	(.L_37 - .L_36)
.L_36:
        /*00f0*/ 	.word	0x00000008
.L_37:


//--------------------- .nv.callgraph             --------------------------
	.section	.nv.callgraph,"",@"SHT_CUDA_CALLGRAPH"
	.align	4
	.sectionentsize	8
	.align		4
        /*0000*/ 	.word	0x00000000
	.align		4
        /*0004*/ 	.word	0xffffffff
	.align		4
        /*0008*/ 	.word	index@(_Z3mulPiS_S_S_iiS_i)
	.align		4
        /*000c*/ 	.word	index@(vprintf)
	.align		4
        /*0010*/ 	.word	0x00000000
	.align		4
        /*0014*/ 	.word	0xfffffffe
	.align		4
        /*0018*/ 	.word	0x00000000
	.align		4
        /*001c*/ 	.word	0xfffffffd
	.align		4
        /*0020*/ 	.word	0x00000000
	.align		4
        /*0024*/ 	.word	0xfffffffc


//--------------------- .nv.constant4             --------------------------
	.section	.nv.constant4,"a",@progbits
	.align	8
	.align		8
.nv.constant4:
        /*0000*/ 	.dword	vprintf
	.align		8
        /*0008*/ 	.dword	$str
	.align		8
        /*0010*/ 	.dword	$str$1


//--------------------- .text._Z3mulPiS_S_S_iiS_i --------------------------
	.section	.text._Z3mulPiS_S_S_iiS_i,"ax",@progbits
	.align	128
        .global         _Z3mulPiS_S_S_iiS_i
        .type           _Z3mulPiS_S_S_iiS_i,@function
        .size           _Z3mulPiS_S_S_iiS_i,(.L_x_15 - _Z3mulPiS_S_S_iiS_i)
        .other          _Z3mulPiS_S_S_iiS_i,@"STO_CUDA_ENTRY STV_DEFAULT"
_Z3mulPiS_S_S_iiS_i:
.text._Z3mulPiS_S_S_iiS_i:
[----:B------:R-:W0:Y:S01]  /*0000*/  LDC R1, c[0x0][0x37c] ;  /* 0x0000df00ff017b82 */ /* 0x000e220000000800 */
[----:B------:R-:W1:Y:S01]  /*0010*/  S2R R0, SR_TID.X ;  /* 0x0000000000007919 */ /* 0x000e620000002100 */
[----:B------:R-:W2:Y:S06]  /*0020*/  LDCU UR5, c[0x0][0x2fc] ;  /* 0x00005f80ff0577ac */ /* 0x000eac0008000800 */
[----:B------:R-:W1:Y:S01]  /*0030*/  S2UR UR6, SR_CTAID.X ;  /* 0x00000000000679c3 */ /* 0x000e620000002500 */
[----:B0-----:R-:W-:Y:S01]  /*0040*/  VIADD R1, R1, 0xfffffff8 ;  /* 0xfffffff801017836 */ /* 0x001fe20000000000 */
[----:B------:R-:W0:Y:S01]  /*0050*/  LDCU UR7, c[0x0][0x3b0] ;  /* 0x00007600ff0777ac */ /* 0x000e220008000800 */
[----:B------:R-:W3:Y:S05]  /*0060*/  LDCU UR4, c[0x0][0x2f8] ;  /* 0x00005f00ff0477ac */ /* 0x000eea0008000800 */
[----:B------:R-:W1:Y:S01]  /*0070*/  LDC R3, c[0x0][0x360] ;  /* 0x0000d800ff037b82 */ /* 0x000e620000000800 */
[----:B---3--:R-:W-:-:S05]  /*0080*/  IADD3 R29, P1, PT, R1, UR4, RZ ;  /* 0x00000004011d7c10 */ /* 0x008fca000ff3e0ff */
[----:B--2---:R-:W-:Y:S02]  /*0090*/  IMAD.X R28, RZ, RZ, UR5, P1 ;  /* 0x00000005ff1c7e24 */ /* 0x004fe400088e06ff */
[----:B-1----:R-:W-:-:S05]  /*00a0*/  IMAD R3, R3, UR6, R0 ;  /* 0x0000000603037c24 */ /* 0x002fca000f8e0200 */
[----:B0-----:R-:W-:-:S13]  /*00b0*/  ISETP.GE.AND P0, PT, R3, UR7, PT ;  /* 0x0000000703007c0c */ /* 0x001fda000bf06270 */
[----:B------:R-:W-:Y:S05]  /*00c0*/  @P0 EXIT ;  /* 0x000000000000094d */ /* 0x000fea0003800000 */
[----:B------:R-:W0:Y:S01]  /*00d0*/  LDC.64 R10, c[0x0][0x390] ;  /* 0x0000e400ff0a7b82 */ /* 0x000e220000000a00 */
[----:B------:R-:W1:Y:S07]  /*00e0*/  LDCU.64 UR36, c[0x0][0x358] ;  /* 0x00006b00ff2477ac */ /* 0x000e6e0008000a00 */
[----:B------:R-:W2:Y:S01]  /*00f0*/  LDC.64 R8, c[0x0][0x380] ;  /* 0x0000e000ff087b82 */ /* 0x000ea20000000a00 */
[----:B------:R-:W-:Y:S01]  /*0100*/  MOV R0, 0x0 ;  /* 0x0000000000007802 */ /* 0x000fe20000000f00 */
[----:B------:R-:W3:Y:S01]  /*0110*/  LDCU.64 UR4, c[0x4][0x8] ;  /* 0x01000100ff0477ac */ /* 0x000ee20008000a00 */
[----:B0-----:R-:W-:-:S05]  /*0120*/  IMAD.WIDE R10, R3, 0x4, R10 ;  /* 0x00000004030a7825 */ /* 0x001fca00078e020a */
[----:B-1----:R-:W4:Y:S01]  /*0130*/  LDG.E R2, desc[UR36][R10.64] ;  /* 0x000000240a027981 */ /* 0x002f22000c1e1900 */
[----:B--2---:R-:W-:-:S05]  /*0140*/  IMAD.WIDE R8, R3, 0x4, R8 ;  /* 0x0000000403087825 */ /* 0x004fca00078e0208 */
[----:B------:R0:W5:Y:S04]  /*0150*/  LDG.E R33, desc[UR36][R8.64] ;  /* 0x0000002408217981 */ /* 0x000168000c1e1900 */
[----:B------:R0:W5:Y:S01]  /*0160*/  LDG.E R34, desc[UR36][R8.64+0x4] ;  /* 0x0000042408227981 */ /* 0x000162000c1e1900 */
[----:B------:R0:W1:Y:S01]  /*0170*/  LDC.64 R12, c[0x4][R0] ;  /* 0x01000000000c7b82 */ /* 0x0000620000000a00 */
[----:B---3--:R-:W-:Y:S01]  /*0180*/  MOV R4, UR4 ;  /* 0x0000000400047c02 */ /* 0x008fe20008000f00 */
[----:B------:R-:W-:Y:S01]  /*0190*/  IMAD.U32 R5, RZ, RZ, UR5 ;  /* 0x00000005ff057e24 */ /* 0x000fe2000f8e00ff */
[----:B------:R-:W-:Y:S01]  /*01a0*/  MOV R7, R28 ;  /* 0x0000001c00077202 */ /* 0x000fe20000000f00 */
[----:B------:R-:W-:Y:S01]  /*01b0*/  IMAD.MOV.U32 R6, RZ, RZ, R29 ;  /* 0x000000ffff067224 */ /* 0x000fe200078e001d */
[----:B-1--4-:R0:W-:Y:S06]  /*01c0*/  STL.64 [R1], R2 ;  /* 0x0000000201007387 */ /* 0x0121ec0000100a00 */
[----:B------:R-:W-:-:S07]  /*01d0*/  LEPC R20, `(.L_x_0) ;  /* 0x000000001014794e */ /* 0x000fce0000000000 */
[----:B0----5:R-:W-:Y:S05]  /*01e0*/  CALL.ABS.NOINC R12 ;  /* 0x000000000c007343 */ /* 0x021fea0003c00000 */
.L_x_0:
[----:B------:R-:W0:Y:S02]  /*01f0*/  LDC R0, c[0x0][0x3a4] ;  /* 0x0000e900ff007b82 */ /* 0x000e240000000800 */
[----:B0-----:R-:W-:-:S13]  /*0200*/  ISETP.GE.AND P0, PT, R0, 0x1, PT ;  /* 0x000000010000780c */ /* 0x001fda0003f06270 */
[----:B------:R-:W-:Y:S05]  /*0210*/  @!P0 EXIT ;  /* 0x000000000000894d */ /* 0x000fea0003800000 */
[----:B------:R-:W0:Y:S01]  /*0220*/  LDC.64 R26, c[0x0][0x388] ;  /* 0x0000e200ff1a7b82 */ /* 0x000e220000000a00 */
[----:B------:R-:W-:-:S07]  /*0230*/  IMAD.MOV.U32 R35, RZ, RZ, RZ ;  /* 0x000000ffff237224 */ /* 0x000fce00078e00ff */
[----:B------:R-:W1:Y:S01]  /*0240*/  LDC.64 R36, c[0x0][0x388] ;  /* 0x0000e200ff247b82 */ /* 0x000e620000000a00 */
[----:B0-----:R-:W-:-:S05]  /*0250*/  IADD3 R26, P0, PT, R26, 0x8, RZ ;  /* 0x000000081a1a7810 */ /* 0x001fca0007f1e0ff */
[----:B------:R-:W-:Y:S02]  /*0260*/  IMAD.X R27, RZ, RZ, R27, P0 ;  /* 0x000000ffff1b7224 */ /* 0x000fe400000e061b */
[----:B-1----:R-:W-:-:S07]  /*0270*/  IMAD.WIDE R36, R33, 0x4, R36 ;  /* 0x0000000421247825 */ /* 0x002fce00078e0224 */
.L_x_13:
[----:B------:R-:W-:Y:S01]  /*0280*/  ISETP.GE.AND P0, PT, R33, R34, PT ;  /* 0x000000222100720c */ /* 0x000fe20003f06270 */
[----:B------:R-:W-:Y:S01]  /*0290*/  BSSY.RECONVERGENT B7, `(.L_x_1) ;  /* 0x000009f000077945 */ /* 0x000fe20003800200 */
[----:B0-----:R-:W-:-:S11]  /*02a0*/  CS2R R18, SRZ ;  /* 0x0000000000127805 */ /* 0x001fd6000001ff00 */
[----:B------:R-:W-:Y:S05]  /*02b0*/  @P0 BRA `(.L_x_2) ;  /* 0x0000000800700947 */ /* 0x000fea0003800000 */
[----:B------:R-:W-:Y:S01]  /*02c0*/  IADD3 R23, PT, PT, -R33, R34, RZ ;  /* 0x0000002221177210 */ /* 0x000fe20007ffe1ff */
[----:B------:R-:W-:Y:S01]  /*02d0*/  BSSY.RECONVERGENT B6, `(.L_x_3) ;  /* 0x0000046000067945 */ /* 0x000fe20003800200 */
[----:B------:R-:W-:Y:S01]  /*02e0*/  IMAD.MOV.U32 R31, RZ, RZ, R33 ;  /* 0x000000ffff1f7224 */ /* 0x000fe200078e0021 */
[----:B------:R-:W-:Y:S02]  /*02f0*/  CS2R R18, SRZ ;  /* 0x0000000000127805 */ /* 0x000fe4000001ff00 */
[----:B------:R-:W-:-:S04]  /*0300*/  LOP3.LUT R16, R23, 0x3, RZ, 0xc0, !PT ;  /* 0x0000000317107812 */ /* 0x000fc800078ec0ff */
[----:B------:R-:W-:-:S13]  /*0310*/  ISETP.NE.AND P0, PT, R16, RZ, PT ;  /* 0x000000ff1000720c */ /* 0x000fda0003f05270 */
[----:B------:R-:W-:Y:S05]  /*0320*/  @!P0 BRA `(.L_x_4) ;  /* 0x0000000400008947 */ /* 0x000fea0003800000 */
[----:B------:R-:W2:Y:S01]  /*0330*/  LDG.E R0, desc[UR36][R36.64] ;  /* 0x0000002424007981 */ /* 0x000ea2000c1e1900 */
[----:B------:R-:W0:Y:S01]  /*0340*/  LDC.64 R10, c[0x0][0x398] ;  /* 0x0000e600ff0a7b82 */ /* 0x000e220000000a00 */
[----:B------:R-:W2:Y:S02]  /*0350*/  LDCU UR4, c[0x0][0x3a4] ;  /* 0x00007480ff0477ac */ /* 0x000ea40008000800 */
[----:B--2---:R-:W-:Y:S01]  /*0360*/  IMAD R3, R0, UR4, R35 ;  /* 0x0000000400037c24 */ /* 0x004fe2000f8e0223 */
[----:B------:R-:W-:Y:S01]  /*0370*/  MOV R8, 0x0 ;  /* 0x0000000000087802 */ /* 0x000fe20000000f00 */
[----:B------:R-:W1:Y:S02]  /*0380*/  LDCU.64 UR4, c[0x4][0x10] ;  /* 0x01000200ff0477ac */ /* 0x000e640008000a00 */
[----:B0-----:R-:W-:-:S06]  /*0390*/  IMAD.WIDE R10, R3, 0x4, R10 ;  /* 0x00000004030a7825 */ /* 0x001fcc00078e020a */
[----:B------:R-:W2:Y:S01]  /*03a0*/  LDG.E R10, desc[UR36][R10.64] ;  /* 0x000000240a0a7981 */ /* 0x000ea2000c1e1900 */
[----:B------:R-:W0:Y:S01]  /*03b0*/  LDC.64 R8, c[0x4][R8] ;  /* 0x0100000008087b82 */ /* 0x000e220000000a00 */
[----:B------:R-:W-:Y:S01]  /*03c0*/  ISETP.NE.AND P0, PT, R16, 0x1, PT ;  /* 0x000000011000780c */ /* 0x000fe20003f05270 */
[----:B------:R-:W-:Y:S01]  /*03d0*/  VIADD R31, R33, 0x1 ;  /* 0x00000001211f7836 */ /* 0x000fe20000000000 */
[----:B------:R-:W-:Y:S01]  /*03e0*/  MOV R7, R28 ;  /* 0x0000001c00077202 */ /* 0x000fe20000000f00 */
[----:B------:R-:W-:Y:S01]  /*03f0*/  IMAD.MOV.U32 R6, RZ, RZ, R29 ;  /* 0x000000ffff067224 */ /* 0x000fe200078e001d */
[----:B------:R-:W-:Y:S01]  /*0400*/  P2R R0, PR, RZ, 0x1 ;  /* 0x00000001ff007803 */ /* 0x000fe20000000000 */
[----:B-1----:R-:W-:Y:S01]  /*0410*/  IMAD.U32 R4, RZ, RZ, UR4 ;  /* 0x00000004ff047e24 */ /* 0x002fe2000f8e00ff */
[----:B------:R-:W-:Y:S01]  /*0420*/  MOV R5, UR5 ;  /* 0x0000000500057c02 */ /* 0x000fe20008000f00 */
[----:B--2---:R-:W1:Y:S02]  /*0430*/  I2F.F64 R18, R10 ;  /* 0x0000000a00127312 */ /* 0x004e640000201c00 */
[----:B01----:R1:W-:Y:S04]  /*0440*/  STL.64 [R1], R18 ;  /* 0x0000001201007387 */ /* 0x0033e80000100a00 */
[----:B------:R-:W-:-:S07]  /*0450*/  LEPC R20, `(.L_x_5) ;  /* 0x000000001014794e */ /* 0x000fce0000000000 */
[----:B-1----:R-:W-:Y:S05]  /*0460*/  CALL.ABS.NOINC R8 ;  /* 0x0000000008007343 */ /* 0x002fea0003c00000 */
.L_x_5:
[----:B------:R-:W-:-:S13]  /*0470*/  ISETP.NE.AND P6, PT, R16, 0x1, PT ;  /* 0x000000011000780c */ /* 0x000fda0003fc5270 */
        /* <DEDUP_REMOVED lines=8> */
[----:B------:R0:W2:Y:S01]  /*0500*/  LDG.E R7, desc[UR36][R6.64] ;  /* 0x0000002406077981 */ /* 0x0000a2000c1e1900 */
[----:B------:R3:W4:Y:S01]  /*0510*/  LDC.64 R8, c[0x4][R22] ;  /* 0x0100000016087b82 */ /* 0x0007220000000a00 */
[----:B------:R-:W-:Y:S02]  /*0520*/  LOP3.LUT R23, R23, 0x3, RZ, 0xc0, !PT ;  /* 0x0000000317177812 */ /* 0x000fe400078ec0ff */
[----:B------:R-:W-:Y:S02]  /*0530*/  IADD3 R31, PT, PT, R33, 0x2, RZ ;  /* 0x00000002211f7810 */ /* 0x000fe40007ffe0ff */
[----:B------:R-:W-:Y:S01]  /*0540*/  ISETP.NE.AND P0, PT, R23, 0x2, PT ;  /* 0x000000021700780c */ /* 0x000fe20003f05270 */
[----:B-1----:R-:W-:-:S03]  /*0550*/  IMAD.U32 R4, RZ, RZ, UR4 ;  /* 0x00000004ff047e24 */ /* 0x002fc6000f8e00ff */
[----:B------:R-:W-:Y:S01]  /*0560*/  P2R R0, PR, RZ, 0x1 ;  /* 0x00000001ff007803 */ /* 0x000fe20000000000 */
[----:B------:R-:W-:Y:S02]  /*0570*/  IMAD.U32 R5, RZ, RZ, UR5 ;  /* 0x00000005ff057e24 */ /* 0x000fe4000f8e00ff */
[----:B0-----:R-:W-:Y:S01]  /*0580*/  IMAD.MOV.U32 R6, RZ, RZ, R29 ;  /* 0x000000ffff067224 */ /* 0x001fe200078e001d */
[----:B--2---:R0:W1:Y:S02]  /*0590*/  I2F.F64 R16, R7 ;  /* 0x0000000700107312 */ /* 0x0040640000201c00 */
[----:B0-----:R-:W-:Y:S01]  /*05a0*/  IMAD.MOV.U32 R7, RZ, RZ, R28 ;  /* 0x000000ffff077224 */ /* 0x001fe200078e001c */
[----:B-1--4-:R3:W-:Y:S06]  /*05b0*/  STL.64 [R1], R16 ;  /* 0x0000001001007387 */ /* 0x0127ec0000100a00 */
[----:B------:R-:W-:-:S07]  /*05c0*/  LEPC R20, `(.L_x_6) ;  /* 0x000000001014794e */ /* 0x000fce0000000000 */
[----:B---3--:R-:W-:Y:S05]  /*05d0*/  CALL.ABS.NOINC R8 ;  /* 0x0000000008007343 */ /* 0x008fea0003c00000 */
.L_x_6:
[----:B------:R-:W-:Y:S01]  /*05e0*/  ISETP.NE.AND P6, PT, R23, 0x2, PT ;  /* 0x000000021700780c */ /* 0x000fe20003fc5270 */
[----:B------:R-:W-:-:S12]  /*05f0*/  DADD R18, R18, R16 ;  /* 0x0000000012127229 */ /* 0x000fd80000000010 */
[----:B------:R-:W-:Y:S05]  /*0600*/  @!P6 BRA `(.L_x_4) ;  /* 0x000000000048e947 */ /* 0x000fea0003800000 */
[----:B------:R-:W2:Y:S01]  /*0610*/  LDG.E R0, desc[UR36][R36.64+0x8] ;  /* 0x0000082424007981 */ /* 0x000ea2000c1e1900 */
[----:B------:R-:W0:Y:S01]  /*0620*/  LDC.64 R8, c[0x0][0x398] ;  /* 0x0000e600ff087b82 */ /* 0x000e220000000a00 */
[----:B------:R-:W2:Y:S02]  /*0630*/  LDCU UR4, c[0x0][0x3a4] ;  /* 0x00007480ff0477ac */ /* 0x000ea40008000800 */
[----:B--2---:R-:W-:-:S05]  /*0640*/  IMAD R3, R0, UR4, R35 ;  /* 0x0000000400037c24 */ /* 0x004fca000f8e0223 */
[----:B------:R-:W1:Y:S01]  /*0650*/  LDC.64 R22, c[0x4][R22] ;  /* 0x0100000016167b82 */ /* 0x000e620000000a00 */
[----:B------:R-:W2:Y:S01]  /*0660*/  LDCU.64 UR4, c[0x4][0x10] ;  /* 0x01000200ff0477ac */ /* 0x000ea20008000a00 */
[----:B0-----:R-:W-:-:S06]  /*0670*/  IMAD.WIDE R8, R3, 0x4, R8 ;  /* 0x0000000403087825 */ /* 0x001fcc00078e0208 */
[----:B------:R-:W3:Y:S01]  /*0680*/  LDG.E R8, desc[UR36][R8.64] ;  /* 0x0000002408087981 */ /* 0x000ee2000c1e1900 */
[----:B------:R-:W-:Y:S01]  /*0690*/  VIADD R31, R33, 0x3 ;  /* 0x00000003211f7836 */ /* 0x000fe20000000000 */
[----:B------:R-:W-:Y:S01]  /*06a0*/  MOV R6, R29 ;  /* 0x0000001d00067202 */ /* 0x000fe20000000f00 */
[----:B------:R-:W-:Y:S01]  /*06b0*/  IMAD.MOV.U32 R7, RZ, RZ, R28 ;  /* 0x000000ffff077224 */ /* 0x000fe200078e001c */
[----:B--2---:R-:W-:Y:S01]  /*06c0*/  MOV R4, UR4 ;  /* 0x0000000400047c02 */ /* 0x004fe20008000f00 */
[----:B------:R-:W-:Y:S01]  /*06d0*/  IMAD.U32 R5, RZ, RZ, UR5 ;  /* 0x00000005ff057e24 */ /* 0x000fe2000f8e00ff */
[----:B---3--:R-:W0:Y:S02]  /*06e0*/  I2F.F64 R16, R8 ;  /* 0x0000000800107312 */ /* 0x008e240000201c00 */
[----:B01----:R0:W-:Y:S04]  /*06f0*/  STL.64 [R1], R16 ;  /* 0x0000001001007387 */ /* 0x0031e80000100a00 */
[----:B------:R-:W-:-:S07]  /*0700*/  LEPC R20, `(.L_x_7) ;  /* 0x000000001014794e */ /* 0x000fce0000000000 */
[----:B0-----:R-:W-:Y:S05]  /*0710*/  CALL.ABS.NOINC R22 ;  /* 0x0000000016007343 */ /* 0x001fea0003c00000 */
.L_x_7:
[----:B------:R-:W-:-:S11]  /*0720*/  DADD R18, R18, R16 ;  /* 0x0000000012127229 */ /* 0x000fd60000000010 */
.L_x_4:
[----:B------:R-:W-:Y:S05]  /*0730*/  BSYNC.RECONVERGENT B6 ;  /* 0x0000000000067941 */ /* 0x000fea0003800200 */
.L_x_3:
[----:B------:R-:W-:-:S05]  /*0740*/  IMAD.IADD R0, R33, 0x1, -R34 ;  /* 0x0000000121007824 */ /* 0x000fca00078e0a22 */
[----:B------:R-:W-:-:S13]  /*0750*/  ISETP.GT.U32.AND P0, PT, R0, -0x4, PT ;  /* 0xfffffffc0000780c */ /* 0x000fda0003f04070 */
[----:B------:R-:W-:Y:S05]  /*0760*/  @P0 BRA `(.L_x_2) ;  /* 0x0000000400440947 */ /* 0x000fea0003800000 */
[----:B------:R-:W-:-:S07]  /*0770*/  IADD3 R30, PT, PT, -R34, R31, RZ ;  /* 0x0000001f221e7210 */ /* 0x000fce0007ffe1ff */
.L_x_12:
[----:B------:R-:W-:Y:S01]  /*0780*/  IMAD.WIDE R4, R31, 0x4, R26 ;  /* 0x000000041f047825 */ /* 0x000fe200078e021a */
[----:B------:R-:W0:Y:S01]  /*0790*/  LDC.64 R10, c[0x0][0x398] ;  /* 0x0000e600ff0a7b82 */ /* 0x000e220000000a00 */
[----:B------:R-:W1:Y:S04]  /*07a0*/  LDCU UR4, c[0x0][0x3a4] ;  /* 0x00007480ff0477ac */ /* 0x000e680008000800 */
[----:B------:R-:W1:Y:S02]  /*07b0*/  LDG.E R4, desc[UR36][R4.64+-0x8] ;  /* 0xfffff82404047981 */ /* 0x000e64000c1e1900 */
[----:B-1----:R-:W-:Y:S01]  /*07c0*/  IMAD R3, R4, UR4, R35 ;  /* 0x0000000404037c24 */ /* 0x002fe2000f8e0223 */
[----:B------:R-:W-:Y:S01]  /*07d0*/  MOV R8, 0x0 ;  /* 0x0000000000087802 */ /* 0x000fe20000000f00 */
[----:B------:R-:W1:Y:S02]  /*07e0*/  LDCU.64 UR4, c[0x4][0x10] ;  /* 0x01000200ff0477ac */ /* 0x000e640008000a00 */
[----:B0-----:R-:W-:-:S06]  /*07f0*/  IMAD.WIDE R10, R3, 0x4, R10 ;  /* 0x00000004030a7825 */ /* 0x001fcc00078e020a */
[----:B------:R-:W2:Y:S01]  /*0800*/  LDG.E R10, desc[UR36][R10.64] ;  /* 0x000000240a0a7981 */ /* 0x000ea2000c1e1900 */
[----:B------:R-:W0:Y:S01]  /*0810*/  LDC.64 R8, c[0x4][R8] ;  /* 0x0100000008087b82 */ /* 0x000e220000000a00 */
[----:B------:R-:W-:Y:S01]  /*0820*/  VIADD R30, R30, 0x4 ;  /* 0x000000041e1e7836 */ /* 0x000fe20000000000 */
[----:B------:R-:W-:Y:S01]  /*0830*/  MOV R7, R28 ;  /* 0x0000001c00077202 */ /* 0x000fe20000000f00 */
[----:B------:R-:W-:-:S03]  /*0840*/  IMAD.MOV.U32 R6, RZ, RZ, R29 ;  /* 0x000000ffff067224 */ /* 0x000fc600078e001d */
[----:B------:R-:W-:Y:S01]  /*0850*/  ISETP.NE.AND P0, PT, R30, RZ, PT ;  /* 0x000000ff1e00720c */ /* 0x000fe20003f05270 */
[----:B-1----:R-:W-:Y:S01]  /*0860*/  IMAD.U32 R4, RZ, RZ, UR4 ;  /* 0x00000004ff047e24 */ /* 0x002fe2000f8e00ff */
[----:B------:R-:W-:Y:S02]  /*0870*/  MOV R5, UR5 ;  /* 0x0000000500057c02 */ /* 0x000fe40008000f00 */
[----:B------:R-:W-:Y:S01]  /*0880*/  P2R R0, PR, RZ, 0x1 ;  /* 0x00000001ff007803 */ /* 0x000fe20000000000 */
[----:B--2---:R-:W1:Y:S02]  /*0890*/  I2F.F64 R24, R10 ;  /* 0x0000000a00187312 */ /* 0x004e640000201c00 */
[----:B01----:R1:W-:Y:S06]  /*08a0*/  STL.64 [R1], R24 ;  /* 0x0000001801007387 */ /* 0x0033ec0000100a00 */
[----:B------:R-:W-:-:S07]  /*08b0*/  LEPC R20, `(.L_x_8) ;  /* 0x000000001014794e */ /* 0x000fce0000000000 */
[----:B-1----:R-:W-:Y:S05]  /*08c0*/  CALL.ABS.NOINC R8 ;  /* 0x0000000008007343 */ /* 0x002fea0003c00000 */
.L_x_8:
[----:B------:R-:W-:Y:S01]  /*08d0*/  MOV R17, R27 ;  /* 0x0000001b00117202 */ /* 0x000fe20000000f00 */
[----:B------:R-:W-:Y:S01]  /*08e0*/  IMAD.MOV.U32 R16, RZ, RZ, R26 ;  /* 0x000000ffff107224 */ /* 0x000fe200078e001a */
[----:B------:R-:W0:Y:S01]  /*08f0*/  LDC.64 R10, c[0x0][0x398] ;  /* 0x0000e600ff0a7b82 */ /* 0x000e220000000a00 */
[----:B------:R-:W1:Y:S02]  /*0900*/  LDCU UR4, c[0x0][0x3a4] ;  /* 0x00007480ff0477ac */ /* 0x000e640008000800 */
[----:B------:R-:W-:-:S05]  /*0910*/  IMAD.WIDE R16, R31, 0x4, R16 ;  /* 0x000000041f107825 */ /* 0x000fca00078e0210 */
[----:B------:R-:W1:Y:S02]  /*0920*/  LDG.E R0, desc[UR36][R16.64+-0x4] ;  /* 0xfffffc2410007981 */ /* 0x000e64000c1e1900 */
[----:B-1----:R-:W-:Y:S01]  /*0930*/  IMAD R3, R0, UR4, R35 ;  /* 0x0000000400037c24 */ /* 0x002fe2000f8e0223 */
[----:B------:R-:W-:Y:S01]  /*0940*/  MOV R32, 0x0 ;  /* 0x0000000000207802 */ /* 0x000fe20000000f00 */
[----:B------:R-:W1:Y:S02]  /*0950*/  LDCU.64 UR4, c[0x4][0x10] ;  /* 0x01000200ff0477ac */ /* 0x000e640008000a00 */
[----:B0-----:R-:W-:-:S06]  /*0960*/  IMAD.WIDE R10, R3, 0x4, R10 ;  /* 0x00000004030a7825 */ /* 0x001fcc00078e020a */
[----:B------:R-:W2:Y:S01]  /*0970*/  LDG.E R10, desc[UR36][R10.64] ;  /* 0x000000240a0a7981 */ /* 0x000ea2000c1e1900 */
[----:B------:R0:W3:Y:S01]  /*0980*/  LDC.64 R8, c[0x4][R32] ;  /* 0x0100000020087b82 */ /* 0x0000e20000000a00 */
[----:B------:R-:W-:Y:S01]  /*0990*/  DADD R24, R24, R18 ;  /* 0x0000000018187229 */ /* 0x000fe20000000012 */
[----:B------:R-:W-:Y:S01]  /*09a0*/  IMAD.MOV.U32 R6, RZ, RZ, R29 ;  /* 0x000000ffff067224 */ /* 0x000fe200078e001d */
[----:B------:R-:W-:Y:S01]  /*09b0*/  MOV R7, R28 ;  /* 0x0000001c00077202 */ /* 0x000fe20000000f00 */
[----:B-1----:R-:W-:Y:S01]  /*09c0*/  IMAD.U32 R4, RZ, RZ, UR4 ;  /* 0x00000004ff047e24 */ /* 0x002fe2000f8e00ff */
[----:B------:R-:W-:Y:S01]  /*09d0*/  MOV R5, UR5 ;  /* 0x0000000500057c02 */ /* 0x000fe20008000f00 */
[----:B--2---:R-:W1:Y:S02]  /*09e0*/  I2F.F64 R22, R10 ;  /* 0x0000000a00167312 */ /* 0x004e640000201c00 */
[----:B-1-3--:R0:W-:Y:S04]  /*09f0*/  STL.64 [R1], R22 ;  /* 0x0000001601007387 */ /* 0x00a1e80000100a00 */
[----:B------:R-:W-:-:S07]  /*0a00*/  LEPC R20, `(.L_x_9) ;  /* 0x000000001014794e */ /* 0x000fce0000000000 */
[----:B0-----:R-:W-:Y:S05]  /*0a10*/  CALL.ABS.NOINC R8 ;  /* 0x0000000008007343 */ /* 0x001fea0003c00000 */
.L_x_9:
[----:B------:R-:W2:Y:S01]  /*0a20*/  LDG.E R0, desc[UR36][R16.64] ;  /* 0x0000002410007981 */ /* 0x000ea2000c1e1900 */
[----:B------:R-:W0:Y:S01]  /*0a30*/  LDC.64 R10, c[0x0][0x398] ;  /* 0x0000e600ff0a7b82 */ /* 0x000e220000000a00 */
[----:B------:R-:W2:Y:S02]  /*0a40*/  LDCU UR4, c[0x0][0x3a4] ;  /* 0x00007480ff0477ac */ /* 0x000ea40008000800 */
[----:B--2---:R-:W-:-:S05]  /*0a50*/  IMAD R3, R0, UR4, R35 ;  /* 0x0000000400037c24 */ /* 0x004fca000f8e0223 */
[----:B------:R1:W2:Y:S01]  /*0a60*/  LDC.64 R8, c[0x4][R32] ;  /* 0x0100000020087b82 */ /* 0x0002a20000000a00 */
[----:B------:R-:W3:Y:S01]  /*0a70*/  LDCU.64 UR4, c[0x4][0x10] ;  /* 0x01000200ff0477ac */ /* 0x000ee20008000a00 */
[----:B0-----:R-:W-:-:S06]  /*0a80*/  IMAD.WIDE R10, R3, 0x4, R10 ;  /* 0x00000004030a7825 */ /* 0x001fcc00078e020a */
[----:B------:R-:W4:Y:S01]  /*0a90*/  LDG.E R10, desc[UR36][R10.64] ;  /* 0x000000240a0a7981 */ /* 0x000f22000c1e1900 */
[----:B------:R-:W-:Y:S01]  /*0aa0*/  DADD R24, R24, R22 ;  /* 0x0000000018187229 */ /* 0x000fe20000000016 */
[----:B------:R-:W-:Y:S01]  /*0ab0*/  IMAD.MOV.U32 R6, RZ, RZ, R29 ;  /* 0x000000ffff067224 */ /* 0x000fe200078e001d */
[----:B------:R-:W-:Y:S01]  /*0ac0*/  MOV R7, R28 ;  /* 0x0000001c00077202 */ /* 0x000fe20000000f00 */
[----:B---3--:R-:W-:Y:S01]  /*0ad0*/  IMAD.U32 R4, RZ, RZ, UR4 ;  /* 0x00000004ff047e24 */ /* 0x008fe2000f8e00ff */
[----:B------:R-:W-:Y:S01]  /*0ae0*/  MOV R5, UR5 ;  /* 0x0000000500057c02 */ /* 0x000fe20008000f00 */
[----:B----4-:R-:W0:Y:S02]  /*0af0*/  I2F.F64 R18, R10 ;  /* 0x0000000a00127312 */ /* 0x010e240000201c00 */
[----:B0-2---:R1:W-:Y:S04]  /*0b00*/  STL.64 [R1], R18 ;  /* 0x0000001201007387 */ /* 0x0053e80000100a00 */
[----:B------:R-:W-:-:S07]  /*0b10*/  LEPC R20, `(.L_x_10) ;  /* 0x000000001014794e */ /* 0x000fce0000000000 */
[----:B-1----:R-:W-:Y:S05]  /*0b20*/  CALL.ABS.NOINC R8 ;  /* 0x0000000008007343 */ /* 0x002fea0003c00000 */
.L_x_10:
        /* <DEDUP_REMOVED lines=17> */
.L_x_11:
[----:B------:R-:W-:Y:S01]  /*0c40*/  ISETP.NE.AND P6, PT, R30, RZ, PT ;  /* 0x000000ff1e00720c */ /* 0x000fe20003fc5270 */
[----:B------:R-:W-:Y:S01]  /*0c50*/  DADD R18, R18, R22 ;  /* 0x0000000012127229 */ /* 0x000fe20000000016 */
[----:B------:R-:W-:-:S11]  /*0c60*/  VIADD R31, R31, 0x4 ;  /* 0x000000041f1f7836 */ /* 0x000fd60000000000 */
[----:B------:R-:W-:Y:S05]  /*0c70*/  @P6 BRA `(.L_x_12) ;  /* 0xfffffff800c06947 */ /* 0x000fea000383ffff */
.L_x_2:
[----:B------:R-:W-:Y:S05]  /*0c80*/  BSYNC.RECONVERGENT B7 ;  /* 0x0000000000077941 */ /* 0x000fea0003800200 */
.L_x_1:
[----:B------:R-:W0:Y:S01]  /*0c90*/  LDC.64 R4, c[0x0][0x3a8] ;  /* 0x0000ea00ff047b82 */ /* 0x000e220000000a00 */
[----:B------:R-:W1:Y:S01]  /*0ca0*/  LDCU UR4, c[0x0][0x3a4] ;  /* 0x00007480ff0477ac */ /* 0x000e620008000800 */
[----:B------:R-:W2:Y:S01]  /*0cb0*/  F2I.F64.TRUNC R19, R18 ;  /* 0x0000001200137311 */ /* 0x000ea2000030d100 */
[----:B-1----:R-:W-:Y:S01]  /*0cc0*/  IMAD R3, R2, UR4, R35 ;  /* 0x0000000402037c24 */ /* 0x002fe2000f8e0223 */
[----:B------:R-:W-:-:S03]  /*0cd0*/  IADD3 R35, PT, PT, R35, 0x1, RZ ;  /* 0x0000000123237810 */ /* 0x000fc60007ffe0ff */
[----:B0-----:R-:W-:Y:S01]  /*0ce0*/  IMAD.WIDE R4, R3, 0x4, R4 ;  /* 0x0000000403047825 */ /* 0x001fe200078e0204 */
[----:B------:R-:W-:-:S04]  /*0cf0*/  ISETP.NE.AND P0, PT, R35, UR4, PT ;  /* 0x0000000423007c0c */ /* 0x000fc8000bf05270 */
[----:B--2---:R0:W-:Y:S09]  /*0d00*/  STG.E desc[UR36][R4.64], R19 ;  /* 0x0000001304007986 */ /* 0x0041f2000c101924 */
[----:B------:R-:W-:Y:S05]  /*0d10*/  @P0 BRA `(.L_x_13) ;  /* 0xfffffff400580947 */ /* 0x000fea000383ffff */
[----:B------:R-:W-:Y:S05]  /*0d20*/  EXIT ;  /* 0x000000000000794d */ /* 0x000fea0003800000 */
.L_x_14:
[----:B------:R-:W-:-:S00]  /*0d30*/  BRA `(.L_x_14) ;  /* 0xfffffffc00fc7947 */ /* 0x000fc0000383ffff */
[----:B------:R-:W-:-:S00]  /*0d40*/  NOP ;  /* 0x0000000000007918 */ /* 0x000fc00000000000 */
        /* <DEDUP_REMOVED lines=11> */
.L_x_15:


//--------------------- .nv.global.init           --------------------------
	.section	.nv.global.init,"aw",@progbits
.nv.global.init:
	.type		$str,@object
	.size		$str,($str$1 - $str)
$str:
        /*0000*/ 	.byte	0x25, 0x64, 0x09, 0x20, 0x25, 0x64, 0x0a, 0x00
	.type		$str$1,@object
	.size		$str$1,(.L_1 - $str$1)
$str$1:
        /*0008*/ 	.byte	0x6f, 0x66, 0x66, 0x73, 0x65, 0x74, 0x20, 0x25, 0x6c, 0x66, 0x0a, 0x00
.L_1:


//--------------------- .nv.shared.reserved.0     --------------------------
	.section	.nv.shared.reserved.0,"aw",@nobits
	.weak		__nv_reservedSMEM_offset_0_alias
	.size		__nv_reservedSMEM_offset_0_alias, 0, 64
	.other		__nv_reservedSMEM_offset_0_alias,@"STO_CUDA_RESERVED_SHARED STV_DEFAULT"
__nv_reservedSMEM_offset_0_alias:
	.zero		0
	.zero		64


//--------------------- .nv.constant0._Z3mulPiS_S_S_iiS_i --------------------------
	.section	.nv.constant0._Z3mulPiS_S_S_iiS_i,"a",@progbits
	.sectionflags	@""
	.align	4
.nv.constant0._Z3mulPiS_S_S_iiS_i:
	.zero		948


//--------------------- SYMBOLS --------------------------

	.type		.nv.reservedSmem.offset0,@object
	.size		.nv.reservedSmem.offset0,0x4
	.type		vprintf,@function
